	.headerflags	@"EF_CUDA_TEXMODE_UNIFIED EF_CUDA_64BIT_ADDRESS EF_CUDA_ACCELERATORS EF_CUDA_SM90 EF_CUDA_VIRTUAL_SM(EF_CUDA_SM90)"
	.elftype	@"ET_EXEC"


//--------------------- .nv.info                  --------------------------
	.section	.nv.info,"",@"SHT_CUDA_INFO"
	.align	4


	//----- nvinfo : EIATTR_REGCOUNT
	.align		4
        /*0000*/ 	.byte	0x04, 0x2f
        /*0002*/ 	.short	(.L_1 - .L_0)
	.align		4
.L_0:
        /*0004*/ 	.word	index@(triton_poi_fused_abs_add_div_ge_le_lift_fresh_pow_where_0)
        /*0008*/ 	.word	0x0000000c


	//----- nvinfo : EIATTR_MIN_STACK_SIZE
	.align		4
.L_1:
        /*000c*/ 	.byte	0x04, 0x12
        /*000e*/ 	.short	(.L_3 - .L_2)
	.align		4
.L_2:
        /*0010*/ 	.word	index@(triton_poi_fused_abs_add_div_ge_le_lift_fresh_pow_where_0)
        /*0014*/ 	.word	0x00000000


	//----- nvinfo : EIATTR_FRAME_SIZE
	.align		4
.L_3:
        /*0018*/ 	.byte	0x04, 0x11
        /*001a*/ 	.short	(.L_5 - .L_4)
	.align		4
.L_4:
        /*001c*/ 	.word	index@(triton_poi_fused_abs_add_div_ge_le_lift_fresh_pow_where_0)
        /*0020*/ 	.word	0x00000000


	//----- nvinfo : EIATTR_MIN_STACK_SIZE
	.align		4
.L_5:
        /*0024*/ 	.byte	0x04, 0x12
        /*0026*/ 	.short	(.L_7 - .L_6)
	.align		4
.L_6:
        /*0028*/ 	.word	index@(triton_poi_fused_abs_add_div_ge_le_lift_fresh_pow_where_0)
        /*002c*/ 	.word	0x00000000
.L_7:


//--------------------- .nv.info.triton_poi_fused_abs_add_div_ge_le_lift_fresh_pow_where_0 --------------------------
	.section	.nv.info.triton_poi_fused_abs_add_div_ge_le_lift_fresh_pow_where_0,"",@"SHT_CUDA_INFO"
	.sectionflags	@""
	.align	4


	//----- nvinfo : EIATTR_CUDA_API_VERSION
	.align		4
        /*0000*/ 	.byte	0x04, 0x37
        /*0002*/ 	.short	(.L_9 - .L_8)
.L_8:
        /*0004*/ 	.word	0x0000007c


	//----- nvinfo : EIATTR_KPARAM_INFO
	.align		4
.L_9:
        /*0008*/ 	.byte	0x04, 0x17
        /*000a*/ 	.short	(.L_11 - .L_10)
.L_10:
        /*000c*/ 	.word	0x00000000
        /*0010*/ 	.short	0x0002
        /*0012*/ 	.short	0x0010
        /*0014*/ 	.byte	0x00, 0xf0, 0x11, 0x00


	//----- nvinfo : EIATTR_KPARAM_INFO
	.align		4
.L_11:
        /*0018*/ 	.byte	0x04, 0x17
        /*001a*/ 	.short	(.L_13 - .L_12)
.L_12:
        /*001c*/ 	.word	0x00000000
        /*0020*/ 	.short	0x0001
        /*0022*/ 	.short	0x0008
        /*0024*/ 	.byte	0x00, 0xf4, 0x21, 0x00


	//----- nvinfo : EIATTR_KPARAM_INFO
	.align		4
.L_13:
        /*0028*/ 	.byte	0x04, 0x17
        /*002a*/ 	.short	(.L_15 - .L_14)
.L_14:
        /*002c*/ 	.word	0x00000000
        /*0030*/ 	.short	0x0000
        /*0032*/ 	.short	0x0000
        /*0034*/ 	.byte	0x00, 0xf4, 0x21, 0x00


	//----- nvinfo : EIATTR_SPARSE_MMA_MASK
	.align		4
.L_15:
        /*0038*/ 	.byte	0x03, 0x50
        /*003a*/ 	.short	0x0000


	//----- nvinfo : EIATTR_MAXREG_COUNT
	.align		4
        /*003c*/ 	.byte	0x03, 0x1b
        /*003e*/ 	.short	0x00ff


	//----- nvinfo : EIATTR_EXIT_INSTR_OFFSETS
	.align		4
        /*0040*/ 	.byte	0x04, 0x1c
        /*0042*/ 	.short	(.L_17 - .L_16)


	//   ....[0]....
.L_16:
        /*0044*/ 	.word	0x00000150


	//   ....[1]....
        /*0048*/ 	.word	0x00000170


	//----- nvinfo : EIATTR_REQNTID
	.align		4
.L_17:
        /*004c*/ 	.byte	0x04, 0x10
        /*004e*/ 	.short	(.L_19 - .L_18)
.L_18:
        /*0050*/ 	.word	0x00000080
        /*0054*/ 	.word	0x00000001
        /*0058*/ 	.word	0x00000001


	//----- nvinfo : EIATTR_CRS_STACK_SIZE
	.align		4
.L_19:
        /*005c*/ 	.byte	0x04, 0x1e
        /*005e*/ 	.short	(.L_21 - .L_20)
.L_20:
        /*0060*/ 	.word	0x00000000


	//----- nvinfo : EIATTR_CBANK_PARAM_SIZE
	.align		4
.L_21:
        /*0064*/ 	.byte	0x03, 0x19
        /*0066*/ 	.short	0x0014


	//----- nvinfo : EIATTR_PARAM_CBANK
	.align		4
        /*0068*/ 	.byte	0x04, 0x0a
        /*006a*/ 	.short	(.L_23 - .L_22)
	.align		4
.L_22:
        /*006c*/ 	.word	index@(.nv.constant0.triton_poi_fused_abs_add_div_ge_le_lift_fresh_pow_where_0)
        /*0070*/ 	.short	0x0210
        /*0072*/ 	.short	0x0014


	//----- nvinfo : EIATTR_SW_WAR
	.align		4
.L_23:
        /*0074*/ 	.byte	0x04, 0x36
        /*0076*/ 	.short	(.L_25 - .L_24)
.L_24:
        /*0078*/ 	.word	0x00000008
.L_25:


//--------------------- .nv.callgraph             --------------------------
	.section	.nv.callgraph,"",@"SHT_CUDA_CALLGRAPH"
	.align	4
	.sectionentsize	8
	.align		4
        /*0000*/ 	.word	0x00000000
	.align		4
        /*0004*/ 	.word	0xffffffff
	.align		4
        /*0008*/ 	.word	0x00000000
	.align		4
        /*000c*/ 	.word	0xfffffffe
	.align		4
        /*0010*/ 	.word	0x00000000
	.align		4
        /*0014*/ 	.word	0xfffffffd
	.align		4
        /*0018*/ 	.word	0x00000000
	.align		4
        /*001c*/ 	.word	0xfffffffc


//--------------------- .text.triton_poi_fused_abs_add_div_ge_le_lift_fresh_pow_where_0 --------------------------
	.section	.text.triton_poi_fused_abs_add_div_ge_le_lift_fresh_pow_where_0,"ax",@progbits
	.align	128
        .global         triton_poi_fused_abs_add_div_ge_le_lift_fresh_pow_where_0
        .type           triton_poi_fused_abs_add_div_ge_le_lift_fresh_pow_where_0,@function
        .size           triton_poi_fused_abs_add_div_ge_le_lift_fresh_pow_where_0,(.L_x_3 - triton_poi_fused_abs_add_div_ge_le_lift_fresh_pow_where_0)
        .other          triton_poi_fused_abs_add_div_ge_le_lift_fresh_pow_where_0,@"STO_CUDA_ENTRY STV_DEFAULT"
triton_poi_fused_abs_add_div_ge_le_lift_fresh_pow_where_0:
.text.triton_poi_fused_abs_add_div_ge_le_lift_fresh_pow_where_0:
[----:B------:R-:W0:Y:S02]  /*0000*/  LDC R1, c[0x0][0x28] ;  /* 0x00000a00ff017b82 */ /* 0x000e240000000800 */
[----:B------:R-:W1:Y:S01]  /*0010*/  S2R R0, SR_TID.X ;  /* 0x0000000000007919 */ /* 0x000e620000002100 */
[----:B------:R-:W2:Y:S01]  /*0020*/  LDC.64 R4, c[0x0][0x218] ;  /* 0x00008600ff047b82 */ /* 0x000ea20000000a00 */
[----:B------:R-:W-:Y:S01]  /*0030*/  ULDC.64 UR4, c[0x0][0x208] ;  /* 0x0000820000047ab9 */ /* 0x000fe20000000a00 */
[----:B------:R-:W-:Y:S01]  /*0040*/  BSSY B0, `(.L_x_0) ;  /* 0x000000a000007945 */ /* 0x000fe20003800000 */
[----:B------:R-:W3:Y:S01]  /*0050*/  S2R R7, SR_CTAID.X ;  /* 0x0000000000077919 */ /* 0x000ee20000002500 */
[----:B-1----:R-:W-:-:S05]  /*0060*/  LOP3.LUT R0, R0, 0x7f, RZ, 0xc0, !PT ;  /* 0x0000007f00007812 */ /* 0x002fca00078ec0ff */
[----:B---3--:R-:W-:Y:S01]  /*0070*/  IMAD R7, R7, 0x80, R0 ;  /* 0x0000008007077824 */ /* 0x008fe200078e0200 */
[----:B------:R-:W-:-:S04]  /*0080*/  HFMA2.MMA R0, -RZ, RZ, 0, 0 ;  /* 0x00000000ff007435 */ /* 0x000fc800000001ff */
[----:B------:R-:W-:-:S13]  /*0090*/  ISETP.GE.AND P2, PT, R7, 0x100, PT ;  /* 0x000001000700780c */ /* 0x000fda0003f46270 */
[----:B--2---:R-:W-:Y:S05]  /*00a0*/  @P2 BRA `(.L_x_1) ;  /* 0x00000000000c2947 */ /* 0x004fea0003800000 */
[----:B------:R-:W1:Y:S02]  /*00b0*/  LDC.64 R2, c[0x0][0x210] ;  /* 0x00008400ff027b82 */ /* 0x000e640000000a00 */
[----:B-1----:R-:W-:-:S05]  /*00c0*/  IMAD.WIDE R2, R7, 0x4, R2 ;  /* 0x0000000407027825 */ /* 0x002fca00078e0202 */
[----:B------:R1:W5:Y:S02]  /*00d0*/  LDG.E R0, desc[UR4][R2.64] ;  /* 0x0000000402007981 */ /* 0x000364000c1e1900 */
.L_x_1:
[----:B------:R-:W-:Y:S05]  /*00e0*/  BSYNC B0 ;  /* 0x0000000000007941 */ /* 0x000fea0003800000 */
.L_x_0:
[C---:B-----5:R-:W-:Y:S01]  /*00f0*/  FSETP.GTU.AND P1, PT, |R0|.reuse, 2, PT ;  /* 0x400000000000780b */ /* 0x060fe20003f2c200 */
[C---:B-1----:R-:W-:Y:S01]  /*0100*/  FADD R2, R0.reuse, 2 ;  /* 0x4000000000027421 */ /* 0x042fe20000000000 */
[----:B------:R-:W-:-:S03]  /*0110*/  FSETP.GE.AND P0, PT, R0, 2, PT ;  /* 0x400000000000780b */ /* 0x000fc60003f06000 */
[----:B------:R-:W-:Y:S01]  /*0120*/  FMUL.D8 R9, R2, R2 ;  /* 0x0000000202097220 */ /* 0x000fe20000100000 */
[----:B------:R-:W-:-:S07]  /*0130*/  IMAD.WIDE R2, R7, 0x4, R4 ;  /* 0x0000000407027825 */ /* 0x000fce00078e0204 */
[----:B------:R-:W-:Y:S01]  /*0140*/  @P1 FSEL R9, R0, RZ, P0 ;  /* 0x000000ff00091208 */ /* 0x000fe20000000000 */
[----:B------:R-:W-:Y:S06]  /*0150*/  @P2 EXIT ;  /* 0x000000000000294d */ /* 0x000fec0003800000 */
[----:B------:R-:W-:Y:S01]  /*0160*/  STG.E desc[UR4][R2.64], R9 ;  /* 0x0000000902007986 */ /* 0x000fe2000c101904 */
[----:B------:R-:W-:Y:S05]  /*0170*/  EXIT ;  /* 0x000000000000794d */ /* 0x000fea0003800000 */
.L_x_2:
[----:B------:R-:W-:-:S00]  /*0180*/  BRA `(.L_x_2) ;  /* 0xfffffffc00fc7947 */ /* 0x000fc0000383ffff */
[----:B------:R-:W-:-:S00]  /*0190*/  NOP ;  /* 0x0000000000007918 */ /* 0x000fc00000000000 */
        /* <DEDUP_REMOVED lines=14> */
.L_x_3:


//--------------------- .nv.constant0.triton_poi_fused_abs_add_div_ge_le_lift_fresh_pow_where_0 --------------------------
	.section	.nv.constant0.triton_poi_fused_abs_add_div_ge_le_lift_fresh_pow_where_0,"a",@progbits
	.sectionflags	@""
	.align	4
.nv.constant0.triton_poi_fused_abs_add_div_ge_le_lift_fresh_pow_where_0:
	.zero		548
